	.headerflags	@"EF_CUDA_TEXMODE_UNIFIED EF_CUDA_64BIT_ADDRESS EF_CUDA_ACCELERATORS EF_CUDA_SM90 EF_CUDA_VIRTUAL_SM(EF_CUDA_SM90)"
	.elftype	@"ET_EXEC"


//--------------------- .nv.info                  --------------------------
	.section	.nv.info,"",@"SHT_CUDA_INFO"
	.align	4


	//----- nvinfo : EIATTR_REGCOUNT
	.align		4
        /*0000*/ 	.byte	0x04, 0x2f
        /*0002*/ 	.short	(.L_3 - .L_2)
	.align		4
.L_2:
        /*0004*/ 	.word	index@(triton_poi_fused__native_batch_norm_legit_no_training_relu_2)
        /*0008*/ 	.word	0x0000001d


	//----- nvinfo : EIATTR_MIN_STACK_SIZE
	.align		4
.L_3:
        /*000c*/ 	.byte	0x04, 0x12
        /*000e*/ 	.short	(.L_5 - .L_4)
	.align		4
.L_4:
        /*0010*/ 	.word	index@(triton_poi_fused__native_batch_norm_legit_no_training_relu_2)
        /*0014*/ 	.word	0x00000000


	//----- nvinfo : EIATTR_FRAME_SIZE
	.align		4
.L_5:
        /*0018*/ 	.byte	0x04, 0x11
        /*001a*/ 	.short	(.L_7 - .L_6)
	.align		4
.L_6:
        /*001c*/ 	.word	index@(triton_poi_fused__native_batch_norm_legit_no_training_relu_2)
        /*0020*/ 	.word	0x00000000


	//----- nvinfo : EIATTR_MIN_STACK_SIZE
	.align		4
.L_7:
        /*0024*/ 	.byte	0x04, 0x12
        /*0026*/ 	.short	(.L_9 - .L_8)
	.align		4
.L_8:
        /*0028*/ 	.word	index@(triton_poi_fused__native_batch_norm_legit_no_training_relu_2)
        /*002c*/ 	.word	0x00000000
.L_9:


//--------------------- .nv.info.triton_poi_fused__native_batch_norm_legit_no_training_relu_2 --------------------------
	.section	.nv.info.triton_poi_fused__native_batch_norm_legit_no_training_relu_2,"",@"SHT_CUDA_INFO"
	.sectionflags	@""
	.align	4


	//----- nvinfo : EIATTR_CUDA_API_VERSION
	.align		4
        /*0000*/ 	.byte	0x04, 0x37
        /*0002*/ 	.short	(.L_11 - .L_10)
.L_10:
        /*0004*/ 	.word	0x0000007c


	//----- nvinfo : EIATTR_KPARAM_INFO
	.align		4
.L_11:
        /*0008*/ 	.byte	0x04, 0x17
        /*000a*/ 	.short	(.L_13 - .L_12)
.L_12:
        /*000c*/ 	.word	0x00000000
        /*0010*/ 	.short	0x0006
        /*0012*/ 	.short	0x0030
        /*0014*/ 	.byte	0x00, 0xf0, 0x11, 0x00


	//----- nvinfo : EIATTR_KPARAM_INFO
	.align		4
.L_13:
        /*0018*/ 	.byte	0x04, 0x17
        /*001a*/ 	.short	(.L_15 - .L_14)
.L_14:
        /*001c*/ 	.word	0x00000000
        /*0020*/ 	.short	0x0005
        /*0022*/ 	.short	0x0028
        /*0024*/ 	.byte	0x00, 0xf4, 0x21, 0x00


	//----- nvinfo : EIATTR_KPARAM_INFO
	.align		4
.L_15:
        /*0028*/ 	.byte	0x04, 0x17
        /*002a*/ 	.short	(.L_17 - .L_16)
.L_16:
        /*002c*/ 	.word	0x00000000
        /*0030*/ 	.short	0x0004
        /*0032*/ 	.short	0x0020
        /*0034*/ 	.byte	0x00, 0xf4, 0x21, 0x00


	//----- nvinfo : EIATTR_KPARAM_INFO
	.align		4
.L_17:
        /*0038*/ 	.byte	0x04, 0x17
        /*003a*/ 	.short	(.L_19 - .L_18)
.L_18:
        /*003c*/ 	.word	0x00000000
        /*0040*/ 	.short	0x0003
        /*0042*/ 	.short	0x0018
        /*0044*/ 	.byte	0x00, 0xf4, 0x21, 0x00


	//----- nvinfo : EIATTR_KPARAM_INFO
	.align		4
.L_19:
        /*0048*/ 	.byte	0x04, 0x17
        /*004a*/ 	.short	(.L_21 - .L_20)
.L_20:
        /*004c*/ 	.word	0x00000000
        /*0050*/ 	.short	0x0002
        /*0052*/ 	.short	0x0010
        /*0054*/ 	.byte	0x00, 0xf4, 0x21, 0x00


	//----- nvinfo : EIATTR_KPARAM_INFO
	.align		4
.L_21:
        /*0058*/ 	.byte	0x04, 0x17
        /*005a*/ 	.short	(.L_23 - .L_22)
.L_22:
        /*005c*/ 	.word	0x00000000
        /*0060*/ 	.short	0x0001
        /*0062*/ 	.short	0x0008
        /*0064*/ 	.byte	0x00, 0xf4, 0x21, 0x00


	//----- nvinfo : EIATTR_KPARAM_INFO
	.align		4
.L_23:
        /*0068*/ 	.byte	0x04, 0x17
        /*006a*/ 	.short	(.L_25 - .L_24)
.L_24:
        /*006c*/ 	.word	0x00000000
        /*0070*/ 	.short	0x0000
        /*0072*/ 	.short	0x0000
        /*0074*/ 	.byte	0x00, 0xf4, 0x21, 0x00


	//----- nvinfo : EIATTR_SPARSE_MMA_MASK
	.align		4
.L_25:
        /*0078*/ 	.byte	0x03, 0x50
        /*007a*/ 	.short	0x0000


	//----- nvinfo : EIATTR_MAXREG_COUNT
	.align		4
        /*007c*/ 	.byte	0x03, 0x1b
        /*007e*/ 	.short	0x00ff


	//----- nvinfo : EIATTR_EXIT_INSTR_OFFSETS
	.align		4
        /*0080*/ 	.byte	0x04, 0x1c
        /*0082*/ 	.short	(.L_27 - .L_26)


	//   ....[0]....
.L_26:
        /*0084*/ 	.word	0x000005b0


	//----- nvinfo : EIATTR_REQNTID
	.align		4
.L_27:
        /*0088*/ 	.byte	0x04, 0x10
        /*008a*/ 	.short	(.L_29 - .L_28)
.L_28:
        /*008c*/ 	.word	0x00000080
        /*0090*/ 	.word	0x00000001
        /*0094*/ 	.word	0x00000001


	//----- nvinfo : EIATTR_CBANK_PARAM_SIZE
	.align		4
.L_29:
        /*0098*/ 	.byte	0x03, 0x19
        /*009a*/ 	.short	0x0034


	//----- nvinfo : EIATTR_PARAM_CBANK
	.align		4
        /*009c*/ 	.byte	0x04, 0x0a
        /*009e*/ 	.short	(.L_31 - .L_30)
	.align		4
.L_30:
        /*00a0*/ 	.word	index@(.nv.constant0.triton_poi_fused__native_batch_norm_legit_no_training_relu_2)
        /*00a4*/ 	.short	0x0210
        /*00a6*/ 	.short	0x0034


	//----- nvinfo : EIATTR_SW_WAR
	.align		4
.L_31:
        /*00a8*/ 	.byte	0x04, 0x36
        /*00aa*/ 	.short	(.L_33 - .L_32)
.L_32:
        /*00ac*/ 	.word	0x00000008
.L_33:


//--------------------- .nv.callgraph             --------------------------
	.section	.nv.callgraph,"",@"SHT_CUDA_CALLGRAPH"
	.align	4
	.sectionentsize	8
	.align		4
        /*0000*/ 	.word	0x00000000
	.align		4
        /*0004*/ 	.word	0xffffffff
	.align		4
        /*0008*/ 	.word	0x00000000
	.align		4
        /*000c*/ 	.word	0xfffffffe
	.align		4
        /*0010*/ 	.word	0x00000000
	.align		4
        /*0014*/ 	.word	0xfffffffd
	.align		4
        /*0018*/ 	.word	0x00000000
	.align		4
        /*001c*/ 	.word	0xfffffffc


//--------------------- .nv.constant4             --------------------------
	.section	.nv.constant4,"a",@progbits
	.align	8
	.align		8
.nv.constant4:
        /*0000*/ 	.dword	_$_str
	.align		8
        /*0008*/ 	.dword	_$_str_$_2


//--------------------- .text.triton_poi_fused__native_batch_norm_legit_no_training_relu_2 --------------------------
	.section	.text.triton_poi_fused__native_batch_norm_legit_no_training_relu_2,"ax",@progbits
	.align	128
        .global         triton_poi_fused__native_batch_norm_legit_no_training_relu_2
        .type           triton_poi_fused__native_batch_norm_legit_no_training_relu_2,@function
        .size           triton_poi_fused__native_batch_norm_legit_no_training_relu_2,(.L_x_1 - triton_poi_fused__native_batch_norm_legit_no_training_relu_2)
        .other          triton_poi_fused__native_batch_norm_legit_no_training_relu_2,@"STO_CUDA_ENTRY STV_DEFAULT"
triton_poi_fused__native_batch_norm_legit_no_training_relu_2:
.text.triton_poi_fused__native_batch_norm_legit_no_training_relu_2:
[----:B------:R-:W-:Y:S01]  /*0000*/  LDC R1, c[0x0][0x28] ;  /* 0x00000a00ff017b82 */ /* 0x000fe20000000800 */
[----:B------:R-:W1:Y:S07]  /*0010*/  S2R R0, SR_TID.X ;  /* 0x0000000000007919 */ /* 0x000e6e0000002100 */
[----:B------:R-:W2:Y:S01]  /*0020*/  LDC.64 R20, c[0x0][0x220] ;  /* 0x00008800ff147b82 */ /* 0x000ea20000000a00 */
[----:B------:R-:W-:Y:S01]  /*0030*/  ULDC.64 UR4, c[0x0][0x208] ;  /* 0x0000820000047ab9 */ /* 0x000fe20000000a00 */
[----:B------:R-:W3:Y:S06]  /*0040*/  S2R R5, SR_CTAID.X ;  /* 0x0000000000057919 */ /* 0x000eec0000002500 */
[----:B------:R-:W4:Y:S08]  /*0050*/  LDC.64 R12, c[0x0][0x210] ;  /* 0x00008400ff0c7b82 */ /* 0x000f300000000a00 */
[----:B------:R-:W5:Y:S08]  /*0060*/  LDC.64 R16, c[0x0][0x218] ;  /* 0x00008600ff107b82 */ /* 0x000f700000000a00 */
[----:B------:R-:W5:Y:S01]  /*0070*/  LDC.64 R8, c[0x0][0x228] ;  /* 0x00008a00ff087b82 */ /* 0x000f620000000a00 */
[----:B-1----:R-:W-:-:S02]  /*0080*/  SHF.L.U32 R0, R0, 0x2, RZ ;  /* 0x0000000200007819 */ /* 0x002fc400000006ff */
[----:B---3--:R-:W-:Y:S02]  /*0090*/  SHF.R.S32.HI R3, RZ, 0x16, R5 ;  /* 0x00000016ff037819 */ /* 0x008fe40000011405 */
[----:B------:R-:W-:Y:S02]  /*00a0*/  LOP3.LUT R0, R0, 0x1fc, RZ, 0xc0, !PT ;  /* 0x000001fc00007812 */ /* 0x000fe400078ec0ff */
[----:B------:R-:W-:Y:S02]  /*00b0*/  SGXT R3, R3, 0x1 ;  /* 0x000000010303781a */ /* 0x000fe40000000200 */
[----:B------:R-:W-:Y:S02]  /*00c0*/  LEA R0, R5, R0, 0x9 ;  /* 0x0000000005007211 */ /* 0x000fe400078e48ff */
[----:B------:R-:W1:Y:S02]  /*00d0*/  LDC.64 R4, c[0x0][0x230] ;  /* 0x00008c00ff047b82 */ /* 0x000e640000000a00 */
[----:B------:R-:W-:-:S04]  /*00e0*/  LEA.HI R3, R3, R0, RZ, 0x4 ;  /* 0x0000000003037211 */ /* 0x000fc800078f20ff */
[----:B------:R-:W-:-:S04]  /*00f0*/  LOP3.LUT R3, R3, 0xfffffff0, RZ, 0xc0, !PT ;  /* 0xfffffff003037812 */ /* 0x000fc800078ec0ff */
[----:B------:R-:W-:-:S05]  /*0100*/  IADD3 R2, R0, -R3, RZ ;  /* 0x8000000300027210 */ /* 0x000fca0007ffe0ff */
[----:B--2---:R-:W-:-:S06]  /*0110*/  IMAD.WIDE R20, R2, 0x4, R20 ;  /* 0x0000000402147825 */ /* 0x004fcc00078e0214 */
[----:B------:R-:W2:Y:S01]  /*0120*/  LDG.E.EL.128 R20, desc[UR4][R20.64] ;  /* 0x0000000414147981 */ /* 0x000ea2000c2e1d00 */
[----:B----4-:R-:W-:-:S04]  /*0130*/  IMAD.WIDE R12, R0, 0x4, R12 ;  /* 0x00000004000c7825 */ /* 0x010fc800078e020c */
[C---:B-----5:R-:W-:Y:S02]  /*0140*/  IMAD.WIDE R16, R2.reuse, 0x4, R16 ;  /* 0x0000000402107825 */ /* 0x060fe400078e0210 */
[----:B------:R-:W3:Y:S04]  /*0150*/  LDG.E.128 R12, desc[UR4][R12.64] ;  /* 0x000000040c0c7981 */ /* 0x000ee8000c1e1d00 */
[----:B------:R-:W3:Y:S01]  /*0160*/  LDG.E.EL.128 R16, desc[UR4][R16.64] ;  /* 0x0000000410107981 */ /* 0x000ee2000c2e1d00 */
[----:B0-----:R-:W-:-:S04]  /*0170*/  IMAD.WIDE R8, R2, 0x4, R8 ;  /* 0x0000000402087825 */ /* 0x001fc800078e0208 */
[----:B-1----:R-:W-:Y:S02]  /*0180*/  IMAD.WIDE R4, R2, 0x4, R4 ;  /* 0x0000000402047825 */ /* 0x002fe400078e0204 */
[----:B------:R-:W4:Y:S04]  /*0190*/  LDG.E.EL.128 R8, desc[UR4][R8.64] ;  /* 0x0000000408087981 */ /* 0x000f28000c2e1d00 */
[----:B------:R-:W4:Y:S01]  /*01a0*/  LDG.E.EL.128 R4, desc[UR4][R4.64] ;  /* 0x0000000404047981 */ /* 0x000f22000c2e1d00 */
[----:B--2---:R-:W-:Y:S01]  /*01b0*/  FADD R22, R22, 9.9999997473787516356e-06 ;  /* 0x3727c5ac16167421 */ /* 0x004fe20000000000 */
[----:B------:R-:W-:Y:S01]  /*01c0*/  FADD R23, R23, 9.9999997473787516356e-06 ;  /* 0x3727c5ac17177421 */ /* 0x000fe20000000000 */
[----:B------:R-:W-:Y:S01]  /*01d0*/  FADD R2, R20, 9.9999997473787516356e-06 ;  /* 0x3727c5ac14027421 */ /* 0x000fe20000000000 */
[----:B------:R-:W-:Y:S01]  /*01e0*/  FADD R21, R21, 9.9999997473787516356e-06 ;  /* 0x3727c5ac15157421 */ /* 0x000fe20000000000 */
[----:B------:R-:W0:Y:S01]  /*01f0*/  MUFU.SQRT R24, R22 ;  /* 0x0000001600187308 */ /* 0x000e220000002000 */
[----:B------:R-:W-:Y:S01]  /*0200*/  HFMA2.MMA R20, -RZ, RZ, 1.625, 0 ;  /* 0x3e800000ff147435 */ /* 0x000fe200000001ff */
[----:B---3--:R-:W-:-:S06]  /*0210*/  FADD R12, R12, -R16 ;  /* 0x800000100c0c7221 */ /* 0x008fcc0000000000 */
[----:B------:R-:W1:Y:S01]  /*0220*/  MUFU.SQRT R23, R23 ;  /* 0x0000001700177308 */ /* 0x000e620000002000 */
[----:B------:R-:W-:Y:S01]  /*0230*/  FADD R13, R13, -R17 ;  /* 0x800000110d0d7221 */ /* 0x000fe20000000000 */
[----:B------:R-:W-:Y:S01]  /*0240*/  FADD R14, R14, -R18 ;  /* 0x800000120e0e7221 */ /* 0x000fe20000000000 */
[----:B------:R-:W-:Y:S01]  /*0250*/  FADD R18, R15, -R19 ;  /* 0x800000130f127221 */ /* 0x000fe20000000000 */
[----:B0-----:R-:W-:-:S04]  /*0260*/  FSETP.GT.AND P6, PT, R24, 8.50705917302346158658e+37, PT ;  /* 0x7e8000001800780b */ /* 0x001fc80003fc4000 */
[----:B------:R0:W2:Y:S01]  /*0270*/  MUFU.SQRT R25, R2 ;  /* 0x0000000200197308 */ /* 0x0000a20000002000 */
[----:B------:R-:W-:Y:S02]  /*0280*/  FSETP.GEU.AND P1, PT, R24, 1.175494350822287508e-38, PT ;  /* 0x008000001800780b */ /* 0x000fe40003f2e000 */
[----:B-1----:R-:W-:-:S05]  /*0290*/  FSETP.GT.AND P5, PT, R23, 8.50705917302346158658e+37, PT ;  /* 0x7e8000001700780b */ /* 0x002fca0003fa4000 */
[----:B------:R1:W3:Y:S01]  /*02a0*/  MUFU.SQRT R26, R21 ;  /* 0x00000015001a7308 */ /* 0x0002e20000002000 */
[----:B------:R-:W-:Y:S01]  /*02b0*/  FSETP.GEU.AND P2, PT, R23, 1.175494350822287508e-38, PT ;  /* 0x008000001700780b */ /* 0x000fe20003f4e000 */
[----:B0-----:R-:W0:Y:S01]  /*02c0*/  LDC.64 R2, c[0x0][0x238] ;  /* 0x00008e00ff027b82 */ /* 0x001e220000000a00 */
[----:B------:R-:W-:Y:S01]  /*02d0*/  FSEL R16, R20, 1, P5 ;  /* 0x3f80000014107808 */ /* 0x000fe20002800000 */
[----:B------:R-:W-:Y:S01]  /*02e0*/  @P6 FMUL R24, R24, 0.25 ;  /* 0x3e80000018186820 */ /* 0x000fe20000400000 */
[----:B--2---:R-:W-:-:S03]  /*02f0*/  FSETP.GT.AND P3, PT, R25, 8.50705917302346158658e+37, PT ;  /* 0x7e8000001900780b */ /* 0x004fc60003f64000 */
[----:B------:R-:W-:Y:S01]  /*0300*/  @!P1 FMUL R24, R24, 16777216 ;  /* 0x4b80000018189820 */ /* 0x000fe20000400000 */
[----:B-1----:R-:W-:Y:S02]  /*0310*/  FSEL R21, R20, 1, P6 ;  /* 0x3f80000014157808 */ /* 0x002fe40003000000 */
[----:B------:R-:W-:Y:S01]  /*0320*/  FSETP.GEU.AND P6, PT, R25, 1.175494350822287508e-38, PT ;  /* 0x008000001900780b */ /* 0x000fe20003fce000 */
[----:B------:R-:W-:Y:S02]  /*0330*/  @P5 FMUL R23, R23, 0.25 ;  /* 0x3e80000017175820 */ /* 0x000fe40000400000 */
[----:B------:R-:W1:Y:S01]  /*0340*/  MUFU.RCP R24, R24 ;  /* 0x0000001800187308 */ /* 0x000e620000001000 */
[C---:B---3--:R-:W-:Y:S01]  /*0350*/  FSETP.GT.AND P4, PT, R26.reuse, 8.50705917302346158658e+37, PT ;  /* 0x7e8000001a00780b */ /* 0x048fe20003f84000 */
[----:B------:R-:W-:Y:S01]  /*0360*/  @!P2 FMUL R23, R23, 16777216 ;  /* 0x4b8000001717a820 */ /* 0x000fe20000400000 */
[----:B------:R-:W-:Y:S01]  /*0370*/  FSETP.GEU.AND P0, PT, R26, 1.175494350822287508e-38, PT ;  /* 0x008000001a00780b */ /* 0x000fe20003f0e000 */
[----:B------:R-:W-:Y:S01]  /*0380*/  @!P2 FMUL R16, R16, 16777216 ;  /* 0x4b8000001010a820 */ /* 0x000fe20000400000 */
[C---:B------:R-:W-:Y:S01]  /*0390*/  FSEL R17, R20.reuse, 1, P4 ;  /* 0x3f80000014117808 */ /* 0x040fe20002000000 */
[----:B------:R-:W-:Y:S01]  /*03a0*/  @P3 FMUL R25, R25, 0.25 ;  /* 0x3e80000019193820 */ /* 0x000fe20000400000 */
[----:B------:R-:W-:Y:S01]  /*03b0*/  FSEL R20, R20, 1, P3 ;  /* 0x3f80000014147808 */ /* 0x000fe20001800000 */
[----:B------:R-:W2:Y:S01]  /*03c0*/  MUFU.RCP R23, R23 ;  /* 0x0000001700177308 */ /* 0x000ea20000001000 */
[----:B------:R-:W-:Y:S01]  /*03d0*/  @!P1 FMUL R21, R21, 16777216 ;  /* 0x4b80000015159820 */ /* 0x000fe20000400000 */
[----:B------:R-:W-:-:S02]  /*03e0*/  @!P6 FMUL R25, R25, 16777216 ;  /* 0x4b8000001919e820 */ /* 0x000fc40000400000 */
[----:B------:R-:W-:Y:S01]  /*03f0*/  @!P6 FMUL R20, R20, 16777216 ;  /* 0x4b8000001414e820 */ /* 0x000fe20000400000 */
[----:B0-----:R-:W-:-:S04]  /*0400*/  IMAD.WIDE R2, R0, 0x4, R2 ;  /* 0x0000000400027825 */ /* 0x001fc800078e0202 */
[----:B------:R-:W-:Y:S01]  /*0410*/  @P4 FMUL R26, R26, 0.25 ;  /* 0x3e8000001a1a4820 */ /* 0x000fe20000400000 */
[----:B-1----:R-:W-:Y:S01]  /*0420*/  FMUL R21, R24, R21 ;  /* 0x0000001518157220 */ /* 0x002fe20000400000 */
[----:B------:R-:W0:Y:S01]  /*0430*/  MUFU.RCP R25, R25 ;  /* 0x0000001900197308 */ /* 0x000e220000001000 */
[----:B------:R-:W-:Y:S01]  /*0440*/  @!P0 FMUL R17, R17, 16777216 ;  /* 0x4b80000011118820 */ /* 0x000fe20000400000 */
[----:B------:R-:W-:Y:S01]  /*0450*/  @!P0 FMUL R26, R26, 16777216 ;  /* 0x4b8000001a1a8820 */ /* 0x000fe20000400000 */
[----:B------:R-:W-:Y:S01]  /*0460*/  FMUL R21, R21, R14 ;  /* 0x0000000e15157220 */ /* 0x000fe20000400000 */
[----:B--2---:R-:W-:-:S04]  /*0470*/  FMUL R23, R23, R16 ;  /* 0x0000001017177220 */ /* 0x004fc80000400000 */
[----:B------:R-:W1:Y:S01]  /*0480*/  MUFU.RCP R22, R26 ;  /* 0x0000001a00167308 */ /* 0x000e620000001000 */
[----:B----4-:R-:W-:Y:S01]  /*0490*/  FFMA R6, R10, R21, R6 ;  /* 0x000000150a067223 */ /* 0x010fe20000000006 */
[----:B------:R-:W-:-:S04]  /*04a0*/  FMUL R18, R23, R18 ;  /* 0x0000001217127220 */ /* 0x000fc80000400000 */
[C---:B------:R-:W-:Y:S01]  /*04b0*/  FSETP.GEU.AND P1, PT, R6.reuse, RZ, PT ;  /* 0x000000ff0600720b */ /* 0x040fe20003f2e000 */
[----:B0-----:R-:W-:Y:S01]  /*04c0*/  FMUL R25, R25, R20 ;  /* 0x0000001419197220 */ /* 0x001fe20000400000 */
[----:B------:R-:W-:Y:S02]  /*04d0*/  FFMA R7, R11, R18, R7 ;  /* 0x000000120b077223 */ /* 0x000fe40000000007 */
[----:B------:R-:W-:Y:S01]  /*04e0*/  SEL R6, R6, RZ, P1 ;  /* 0x000000ff06067207 */ /* 0x000fe20000800000 */
[----:B------:R-:W-:Y:S02]  /*04f0*/  FMUL R25, R25, R12 ;  /* 0x0000000c19197220 */ /* 0x000fe40000400000 */
[C---:B------:R-:W-:Y:S01]  /*0500*/  FSETP.GEU.AND P0, PT, R7.reuse, RZ, PT ;  /* 0x000000ff0700720b */ /* 0x040fe20003f0e000 */
[----:B-1----:R-:W-:Y:S01]  /*0510*/  FMUL R22, R22, R17 ;  /* 0x0000001116167220 */ /* 0x002fe20000400000 */
[----:B------:R-:W-:Y:S02]  /*0520*/  FFMA R4, R8, R25, R4 ;  /* 0x0000001908047223 */ /* 0x000fe40000000004 */
[----:B------:R-:W-:Y:S01]  /*0530*/  SEL R7, R7, RZ, P0 ;  /* 0x000000ff07077207 */ /* 0x000fe20000000000 */
[----:B------:R-:W-:-:S02]  /*0540*/  FMUL R22, R22, R13 ;  /* 0x0000000d16167220 */ /* 0x000fc40000400000 */
[C---:B------:R-:W-:Y:S02]  /*0550*/  FSETP.GEU.AND P3, PT, R4.reuse, RZ, PT ;  /* 0x000000ff0400720b */ /* 0x040fe40003f6e000 */
[----:B------:R-:W-:Y:S02]  /*0560*/  FFMA R5, R9, R22, R5 ;  /* 0x0000001609057223 */ /* 0x000fe40000000005 */
[----:B------:R-:W-:-:S03]  /*0570*/  SEL R4, R4, RZ, P3 ;  /* 0x000000ff04047207 */ /* 0x000fc60001800000 */
[----:B------:R-:W-:-:S04]  /*0580*/  FSETP.GEU.AND P2, PT, R5, RZ, PT ;  /* 0x000000ff0500720b */ /* 0x000fc80003f4e000 */
[----:B------:R-:W-:-:S05]  /*0590*/  SEL R5, R5, RZ, P2 ;  /* 0x000000ff05057207 */ /* 0x000fca0001000000 */
[----:B------:R-:W-:Y:S01]  /*05a0*/  STG.E.128 desc[UR4][R2.64], R4 ;  /* 0x0000000402007986 */ /* 0x000fe2000c101d04 */
[----:B------:R-:W-:Y:S05]  /*05b0*/  EXIT ;  /* 0x000000000000794d */ /* 0x000fea0003800000 */
.L_x_0:
[----:B------:R-:W-:-:S00]  /*05c0*/  BRA `(.L_x_0) ;  /* 0xfffffffc00fc7947 */ /* 0x000fc0000383ffff */
[----:B------:R-:W-:-:S00]  /*05d0*/  NOP ;  /* 0x0000000000007918 */ /* 0x000fc00000000000 */
        /* <DEDUP_REMOVED lines=10> */
.L_x_1:


//--------------------- .nv.global.init           --------------------------
	.section	.nv.global.init,"aw",@progbits
.nv.global.init:
	.type		_$_str,@object
	.size		_$_str,(_$_str_$_2 - _$_str)
_$_str:
        /*0000*/ 	.byte	0x5f, 0x5f, 0x43, 0x55, 0x44, 0x41, 0x5f, 0x46, 0x54, 0x5a, 0x00
	.type		_$_str_$_2,@object
	.size		_$_str_$_2,(.L_1 - _$_str_$_2)
_$_str_$_2:
        /*000b*/ 	.byte	0x5f, 0x5f, 0x43, 0x55, 0x44, 0x41, 0x5f, 0x50, 0x52, 0x45, 0x43, 0x5f, 0x53, 0x51, 0x52, 0x54
        /*001b*/ 	.byte	0x00
.L_1:


//--------------------- .nv.constant0.triton_poi_fused__native_batch_norm_legit_no_training_relu_2 --------------------------
	.section	.nv.constant0.triton_poi_fused__native_batch_norm_legit_no_training_relu_2,"a",@progbits
	.sectionflags	@""
	.align	4
.nv.constant0.triton_poi_fused__native_batch_norm_legit_no_training_relu_2:
	.zero		580
